//
// Generated by NVIDIA NVVM Compiler
//
// Compiler Build ID: CL-36424714
// Cuda compilation tools, release 13.0, V13.0.88
// Based on NVVM 20.0.0
//

.version 9.0
.target sm_100
.address_size 64

	// .globl	_Z7KernalAIfEvPT_j

.visible .entry _Z7KernalAIfEvPT_j(
	.param .u64 .ptr .align 1 _Z7KernalAIfEvPT_j_param_0,
	.param .u32 _Z7KernalAIfEvPT_j_param_1
)
{
	.reg .b32 	%r<5>;
	.reg .b32 	%f<4>;
	.reg .b64 	%rd<5>;

	ld.param.u64 	%rd1, [_Z7KernalAIfEvPT_j_param_0];
	cvta.to.global.u64 	%rd2, %rd1;
	mov.u32 	%r1, %tid.x;
	mov.u32 	%r2, %ctaid.x;
	mov.u32 	%r3, %nctaid.x;
	mad.lo.s32 	%r4, %r2, %r3, %r1;
	cvt.rn.f32.u32 	%f1, %r4;
	mul.wide.u32 	%rd3, %r4, 4;
	add.s64 	%rd4, %rd2, %rd3;
	ld.global.f32 	%f2, [%rd4];
	add.f32 	%f3, %f2, %f1;
	st.global.f32 	[%rd4], %f3;
	ret;

}
	// .globl	_Z7KernalBIfEvPT_j
.visible .entry _Z7KernalBIfEvPT_j(
	.param .u64 .ptr .align 1 _Z7KernalBIfEvPT_j_param_0,
	.param .u32 _Z7KernalBIfEvPT_j_param_1
)
{
	.reg .pred 	%p<2>;
	.reg .b32 	%r<8>;
	.reg .b32 	%f<4>;
	.reg .b64 	%rd<5>;

	ld.param.u64 	%rd1, [_Z7KernalBIfEvPT_j_param_0];
	mov.u32 	%r1, %tid.x;
	mov.u32 	%r2, %ctaid.x;
	mov.u32 	%r3, %nctaid.x;
	mad.lo.s32 	%r4, %r2, %r3, %r1;
	and.b32  	%r5, %r4, 1;
	setp.eq.b32 	%p1, %r5, 1;
	neg.s32 	%r6, %r4;
	selp.b32 	%r7, %r6, %r4, %p1;
	cvta.to.global.u64 	%rd2, %rd1;
	cvt.rn.f32.u32 	%f1, %r7;
	mul.wide.u32 	%rd3, %r4, 4;
	add.s64 	%rd4, %rd2, %rd3;
	ld.global.f32 	%f2, [%rd4];
	add.f32 	%f3, %f2, %f1;
	st.global.f32 	[%rd4], %f3;
	ret;

}


// ===== COMPILED SASS (sm_100) =====

	.target	sm_100

	.elftype	@"ET_EXEC"


//--------------------- .note.nv.tkinfo           --------------------------
	.section	.note.nv.tkinfo,"",@"SHT_NOTE"
	.sectionflags	@"SHF_NOTE_NV_TKINFO"
	.tkinfo
        /*0018*/ 	.word	0x00000002
        /*0030*/ 	.string	""
        /*0030*/ 	.string	"ptxas"
        /*0030*/ 	.string	"Cuda compilation tools, release 13.0, V13.0.88"
        /*0030*/ 	.string	"Build cuda_13.0.r13.0/compiler.36424714_0"
        /*0030*/ 	.string	"-arch sm_100 -m 64 "



//--------------------- .note.nv.cuinfo           --------------------------
	.section	.note.nv.cuinfo,"",@"SHT_NOTE"
	.sectionflags	@"SHF_NOTE_NV_CUINFO"
        /*0018*/ 	.short	0x0002
        /*001a*/ 	.short	0x0064
        /*001c*/ 	.short	0x0082
	.zero		2


//--------------------- .nv.info                  --------------------------
	.section	.nv.info,"",@"SHT_CUDA_INFO"
	.align	4


	//----- nvinfo : EIATTR_REGCOUNT
	.align		4
        /*0000*/ 	.byte	0x04, 0x2f
        /*0002*/ 	.short	(.L_1 - .L_0)
	.align		4
.L_0:
        /*0004*/ 	.word	index@(_Z7KernalAIfEvPT_j)
        /*0008*/ 	.word	0x00000008


	//----- nvinfo : EIATTR_FRAME_SIZE
	.align		4
.L_1:
        /*000c*/ 	.byte	0x04, 0x11
        /*000e*/ 	.short	(.L_3 - .L_2)
	.align		4
.L_2:
        /*0010*/ 	.word	index@(_Z7KernalAIfEvPT_j)
        /*0014*/ 	.word	0x00000000


	//----- nvinfo : EIATTR_REGCOUNT
	.align		4
.L_3:
        /*0018*/ 	.byte	0x04, 0x2f
        /*001a*/ 	.short	(.L_5 - .L_4)
	.align		4
.L_4:
        /*001c*/ 	.word	index@(_Z7KernalBIfEvPT_j)
        /*0020*/ 	.word	0x00000009


	//----- nvinfo : EIATTR_FRAME_SIZE
	.align		4
.L_5:
        /*0024*/ 	.byte	0x04, 0x11
        /*0026*/ 	.short	(.L_7 - .L_6)
	.align		4
.L_6:
        /*0028*/ 	.word	index@(_Z7KernalBIfEvPT_j)
        /*002c*/ 	.word	0x00000000


	//----- nvinfo : EIATTR_MIN_STACK_SIZE
	.align		4
.L_7:
        /*0030*/ 	.byte	0x04, 0x12
        /*0032*/ 	.short	(.L_9 - .L_8)
	.align		4
.L_8:
        /*0034*/ 	.word	index@(_Z7KernalBIfEvPT_j)
        /*0038*/ 	.word	0x00000000


	//----- nvinfo : EIATTR_MIN_STACK_SIZE
	.align		4
.L_9:
        /*003c*/ 	.byte	0x04, 0x12
        /*003e*/ 	.short	(.L_11 - .L_10)
	.align		4
.L_10:
        /*0040*/ 	.word	index@(_Z7KernalAIfEvPT_j)
        /*0044*/ 	.word	0x00000000
.L_11:


//--------------------- .nv.compat                --------------------------
	.section	.nv.compat,"",@"SHT_CUDA_COMPAT_INFO"
	.align	4
        /*0000*/ 	.byte	0x02, 0x09, 0x00, 0x00, 0x02, 0x02, 0x01, 0x00, 0x02, 0x05, 0x05, 0x00, 0x03, 0x07, 0x01, 0x01
        /*0010*/ 	.byte	0x02, 0x03, 0x00, 0x00, 0x02, 0x06, 0x01, 0x00, 0x04, 0x0b, 0x08, 0x00, 0x09, 0x00, 0x00, 0x00
        /*0020*/ 	.byte	0x00, 0x00, 0x00, 0x00


//--------------------- .nv.info._Z7KernalBIfEvPT_j --------------------------
	.section	.nv.info._Z7KernalBIfEvPT_j,"",@"SHT_CUDA_INFO"
	.sectionflags	@""
	.align	4


	//----- nvinfo : EIATTR_CUDA_API_VERSION
	.align		4
        /*0000*/ 	.byte	0x04, 0x37
        /*0002*/ 	.short	(.L_13 - .L_12)
.L_12:
        /*0004*/ 	.word	0x00000082


	//----- nvinfo : EIATTR_KPARAM_INFO
	.align		4
.L_13:
        /*0008*/ 	.byte	0x04, 0x17
        /*000a*/ 	.short	(.L_15 - .L_14)
.L_14:
        /*000c*/ 	.word	0x00000000
        /*0010*/ 	.short	0x0001
        /*0012*/ 	.short	0x0008
        /*0014*/ 	.byte	0x00, 0xf0, 0x11, 0x00


	//----- nvinfo : EIATTR_KPARAM_INFO
	.align		4
.L_15:
        /*0018*/ 	.byte	0x04, 0x17
        /*001a*/ 	.short	(.L_17 - .L_16)
.L_16:
        /*001c*/ 	.word	0x00000000
        /*0020*/ 	.short	0x0000
        /*0022*/ 	.short	0x0000
        /*0024*/ 	.byte	0x00, 0xf5, 0x21, 0x00


	//----- nvinfo : EIATTR_SPARSE_MMA_MASK
	.align		4
.L_17:
        /*0028*/ 	.byte	0x03, 0x50
        /*002a*/ 	.short	0x0000


	//----- nvinfo : EIATTR_MAXREG_COUNT
	.align		4
        /*002c*/ 	.byte	0x03, 0x1b
        /*002e*/ 	.short	0x00ff


	//----- nvinfo : EIATTR_MERCURY_ISA_VERSION
	.align		4
        /*0030*/ 	.byte	0x03, 0x5f
        /*0032*/ 	.short	0x0101


	//----- nvinfo : EIATTR_VRC_CTA_INIT_COUNT
	.align		4
        /*0034*/ 	.byte	0x02, 0x4a
	.zero		1
	.zero		1


	//----- nvinfo : EIATTR_EXIT_INSTR_OFFSETS
	.align		4
        /*0038*/ 	.byte	0x04, 0x1c
        /*003a*/ 	.short	(.L_19 - .L_18)


	//   ....[0]....
.L_18:
        /*003c*/ 	.word	0x00000100


	//----- nvinfo : EIATTR_CBANK_PARAM_SIZE
	.align		4
.L_19:
        /*0040*/ 	.byte	0x03, 0x19
        /*0042*/ 	.short	0x000c


	//----- nvinfo : EIATTR_PARAM_CBANK
	.align		4
        /*0044*/ 	.byte	0x04, 0x0a
        /*0046*/ 	.short	(.L_21 - .L_20)
	.align		4
.L_20:
        /*0048*/ 	.word	index@(.nv.constant0._Z7KernalBIfEvPT_j)
        /*004c*/ 	.short	0x0380
        /*004e*/ 	.short	0x000c


	//----- nvinfo : EIATTR_SW_WAR
	.align		4
.L_21:
        /*0050*/ 	.byte	0x04, 0x36
        /*0052*/ 	.short	(.L_23 - .L_22)
.L_22:
        /*0054*/ 	.word	0x00000008
.L_23:


//--------------------- .nv.info._Z7KernalAIfEvPT_j --------------------------
	.section	.nv.info._Z7KernalAIfEvPT_j,"",@"SHT_CUDA_INFO"
	.sectionflags	@""
	.align	4


	//----- nvinfo : EIATTR_CUDA_API_VERSION
	.align		4
        /*0000*/ 	.byte	0x04, 0x37
        /*0002*/ 	.short	(.L_25 - .L_24)
.L_24:
        /*0004*/ 	.word	0x00000082


	//----- nvinfo : EIATTR_KPARAM_INFO
	.align		4
.L_25:
        /*0008*/ 	.byte	0x04, 0x17
        /*000a*/ 	.short	(.L_27 - .L_26)
.L_26:
        /*000c*/ 	.word	0x00000000
        /*0010*/ 	.short	0x0001
        /*0012*/ 	.short	0x0008
        /*0014*/ 	.byte	0x00, 0xf0, 0x11, 0x00


	//----- nvinfo : EIATTR_KPARAM_INFO
	.align		4
.L_27:
        /*0018*/ 	.byte	0x04, 0x17
        /*001a*/ 	.short	(.L_29 - .L_28)
.L_28:
        /*001c*/ 	.word	0x00000000
        /*0020*/ 	.short	0x0000
        /*0022*/ 	.short	0x0000
        /*0024*/ 	.byte	0x00, 0xf5, 0x21, 0x00


	//----- nvinfo : EIATTR_SPARSE_MMA_MASK
	.align		4
.L_29:
        /*0028*/ 	.byte	0x03, 0x50
        /*002a*/ 	.short	0x0000


	//----- nvinfo : EIATTR_MAXREG_COUNT
	.align		4
        /*002c*/ 	.byte	0x03, 0x1b
        /*002e*/ 	.short	0x00ff


	//----- nvinfo : EIATTR_MERCURY_ISA_VERSION
	.align		4
        /*0030*/ 	.byte	0x03, 0x5f
        /*0032*/ 	.short	0x0101


	//----- nvinfo : EIATTR_VRC_CTA_INIT_COUNT
	.align		4
        /*0034*/ 	.byte	0x02, 0x4a
	.zero		1
	.zero		1


	//----- nvinfo : EIATTR_EXIT_INSTR_OFFSETS
	.align		4
        /*0038*/ 	.byte	0x04, 0x1c
        /*003a*/ 	.short	(.L_31 - .L_30)


	//   ....[0]....
.L_30:
        /*003c*/ 	.word	0x000000c0


	//----- nvinfo : EIATTR_CBANK_PARAM_SIZE
	.align		4
.L_31:
        /*0040*/ 	.byte	0x03, 0x19
        /*0042*/ 	.short	0x000c


	//----- nvinfo : EIATTR_PARAM_CBANK
	.align		4
        /*0044*/ 	.byte	0x04, 0x0a
        /*0046*/ 	.short	(.L_33 - .L_32)
	.align		4
.L_32:
        /*0048*/ 	.word	index@(.nv.constant0._Z7KernalAIfEvPT_j)
        /*004c*/ 	.short	0x0380
        /*004e*/ 	.short	0x000c


	//----- nvinfo : EIATTR_SW_WAR
	.align		4
.L_33:
        /*0050*/ 	.byte	0x04, 0x36
        /*0052*/ 	.short	(.L_35 - .L_34)
.L_34:
        /*0054*/ 	.word	0x00000008
.L_35:


//--------------------- .nv.callgraph             --------------------------
	.section	.nv.callgraph,"",@"SHT_CUDA_CALLGRAPH"
	.align	4
	.sectionentsize	8
	.align		4
        /*0000*/ 	.word	0x00000000
	.align		4
        /*0004*/ 	.word	0xffffffff
	.align		4
        /*0008*/ 	.word	0x00000000
	.align		4
        /*000c*/ 	.word	0xfffffffe
	.align		4
        /*0010*/ 	.word	0x00000000
	.align		4
        /*0014*/ 	.word	0xfffffffd
	.align		4
        /*0018*/ 	.word	0x00000000
	.align		4
        /*001c*/ 	.word	0xfffffffc


//--------------------- .text._Z7KernalBIfEvPT_j  --------------------------
	.section	.text._Z7KernalBIfEvPT_j,"ax",@progbits
	.align	128
        .global         _Z7KernalBIfEvPT_j
        .type           _Z7KernalBIfEvPT_j,@function
        .size           _Z7KernalBIfEvPT_j,(.L_x_2 - _Z7KernalBIfEvPT_j)
        .other          _Z7KernalBIfEvPT_j,@"STO_CUDA_ENTRY STV_DEFAULT"
_Z7KernalBIfEvPT_j:
.text._Z7KernalBIfEvPT_j:
[----:B------:R-:W-:Y:S01]  /*0000*/  LDC R1, c[0x0][0x37c] ;  /* 0x0000df00ff017b82 */ /* 0x000fe20000000800 */
[----:B------:R-:W0:Y:S07]  /*0010*/  S2R R5, SR_TID.X ;  /* 0x0000000000057919 */ /* 0x000e2e0000002100 */
[----:B------:R-:W0:Y:S01]  /*0020*/  S2UR UR6, SR_CTAID.X ;  /* 0x00000000000679c3 */ /* 0x000e220000002500 */
[----:B------:R-:W1:Y:S07]  /*0030*/  LDCU.64 UR4, c[0x0][0x358] ;  /* 0x00006b00ff0477ac */ /* 0x000e6e0008000a00 */
[----:B------:R-:W0:Y:S08]  /*0040*/  LDC R0, c[0x0][0x370] ;  /* 0x0000dc00ff007b82 */ /* 0x000e300000000800 */
[----:B------:R-:W2:Y:S01]  /*0050*/  LDC.64 R2, c[0x0][0x380] ;  /* 0x0000e000ff027b82 */ /* 0x000ea20000000a00 */
[----:B0-----:R-:W-:-:S04]  /*0060*/  IMAD R5, R0, UR6, R5 ;  /* 0x0000000600057c24 */ /* 0x001fc8000f8e0205 */
[----:B--2---:R-:W-:-:S05]  /*0070*/  IMAD.WIDE.U32 R2, R5, 0x4, R2 ;  /* 0x0000000405027825 */ /* 0x004fca00078e0002 */
[----:B-1----:R-:W2:Y:S01]  /*0080*/  LDG.E R4, desc[UR4][R2.64] ;  /* 0x0000000402047981 */ /* 0x002ea2000c1e1900 */
[C---:B------:R-:W-:Y:S02]  /*0090*/  LOP3.LUT R0, R5.reuse, 0x1, RZ, 0xc0, !PT ;  /* 0x0000000105007812 */ /* 0x040fe400078ec0ff */
[----:B------:R-:W-:Y:S02]  /*00a0*/  IADD3 R6, PT, PT, -R5, RZ, RZ ;  /* 0x000000ff05067210 */ /* 0x000fe40007ffe1ff */
[----:B------:R-:W-:-:S04]  /*00b0*/  ISETP.NE.U32.AND P0, PT, R0, 0x1, PT ;  /* 0x000000010000780c */ /* 0x000fc80003f05070 */
[----:B------:R-:W-:-:S04]  /*00c0*/  SEL R5, R6, R5, !P0 ;  /* 0x0000000506057207 */ /* 0x000fc80004000000 */
[----:B------:R-:W-:-:S05]  /*00d0*/  I2FP.F32.U32 R5, R5 ;  /* 0x0000000500057245 */ /* 0x000fca0000201000 */
[----:B--2---:R-:W-:-:S05]  /*00e0*/  FADD R5, R5, R4 ;  /* 0x0000000405057221 */ /* 0x004fca0000000000 */
[----:B------:R-:W-:Y:S01]  /*00f0*/  STG.E desc[UR4][R2.64], R5 ;  /* 0x0000000502007986 */ /* 0x000fe2000c101904 */
[----:B------:R-:W-:Y:S05]  /*0100*/  EXIT ;  /* 0x000000000000794d */ /* 0x000fea0003800000 */
.L_x_0:
[----:B------:R-:W-:-:S00]  /*0110*/  BRA `(.L_x_0) ;  /* 0xfffffffc00fc7947 */ /* 0x000fc0000383ffff */
[----:B------:R-:W-:-:S00]  /*0120*/  NOP ;  /* 0x0000000000007918 */ /* 0x000fc00000000000 */
        /* <DEDUP_REMOVED lines=13> */
.L_x_2:


//--------------------- .text._Z7KernalAIfEvPT_j  --------------------------
	.section	.text._Z7KernalAIfEvPT_j,"ax",@progbits
	.align	128
        .global         _Z7KernalAIfEvPT_j
        .type           _Z7KernalAIfEvPT_j,@function
        .size           _Z7KernalAIfEvPT_j,(.L_x_3 - _Z7KernalAIfEvPT_j)
        .other          _Z7KernalAIfEvPT_j,@"STO_CUDA_ENTRY STV_DEFAULT"
_Z7KernalAIfEvPT_j:
.text._Z7KernalAIfEvPT_j:
        /* <DEDUP_REMOVED lines=9> */
[----:B------:R-:W-:-:S05]  /*0090*/  I2FP.F32.U32 R5, R5 ;  /* 0x0000000500057245 */ /* 0x000fca0000201000 */
[----:B--2---:R-:W-:-:S05]  /*00a0*/  FADD R5, R5, R0 ;  /* 0x0000000005057221 */ /* 0x004fca0000000000 */
[----:B------:R-:W-:Y:S01]  /*00b0*/  STG.E desc[UR4][R2.64], R5 ;  /* 0x0000000502007986 */ /* 0x000fe2000c101904 */
[----:B------:R-:W-:Y:S05]  /*00c0*/  EXIT ;  /* 0x000000000000794d */ /* 0x000fea0003800000 */
.L_x_1:
        /* <DEDUP_REMOVED lines=11> */
.L_x_3:


//--------------------- .nv.shared.reserved.0     --------------------------
	.section	.nv.shared.reserved.0,"aw",@nobits
	.weak		__nv_reservedSMEM_offset_0_alias
	.size		__nv_reservedSMEM_offset_0_alias, 0, 64
	.other		__nv_reservedSMEM_offset_0_alias,@"STO_CUDA_RESERVED_SHARED STV_DEFAULT"
__nv_reservedSMEM_offset_0_alias:
	.zero		0
	.zero		64


//--------------------- .nv.constant0._Z7KernalBIfEvPT_j --------------------------
	.section	.nv.constant0._Z7KernalBIfEvPT_j,"a",@progbits
	.sectionflags	@""
	.align	4
.nv.constant0._Z7KernalBIfEvPT_j:
	.zero		908


//--------------------- .nv.constant0._Z7KernalAIfEvPT_j --------------------------
	.section	.nv.constant0._Z7KernalAIfEvPT_j,"a",@progbits
	.sectionflags	@""
	.align	4
.nv.constant0._Z7KernalAIfEvPT_j:
	.zero		908


//--------------------- SYMBOLS --------------------------

	.type		.nv.reservedSmem.offset0,@object
	.size		.nv.reservedSmem.offset0,0x4
